	.headerflags	@"EF_CUDA_TEXMODE_UNIFIED EF_CUDA_64BIT_ADDRESS EF_CUDA_ACCELERATORS EF_CUDA_SM90 EF_CUDA_VIRTUAL_SM(EF_CUDA_SM90)"
	.elftype	@"ET_EXEC"


//--------------------- .nv.info                  --------------------------
	.section	.nv.info,"",@"SHT_CUDA_INFO"
	.align	4


	//----- nvinfo : EIATTR_REGCOUNT
	.align		4
        /*0000*/ 	.byte	0x04, 0x2f
        /*0002*/ 	.short	(.L_1 - .L_0)
	.align		4
.L_0:
        /*0004*/ 	.word	index@(triton_poi_fused_convolution_leaky_relu_leaky_relu_backward_1)
        /*0008*/ 	.word	0x0000000e


	//----- nvinfo : EIATTR_MIN_STACK_SIZE
	.align		4
.L_1:
        /*000c*/ 	.byte	0x04, 0x12
        /*000e*/ 	.short	(.L_3 - .L_2)
	.align		4
.L_2:
        /*0010*/ 	.word	index@(triton_poi_fused_convolution_leaky_relu_leaky_relu_backward_1)
        /*0014*/ 	.word	0x00000000


	//----- nvinfo : EIATTR_FRAME_SIZE
	.align		4
.L_3:
        /*0018*/ 	.byte	0x04, 0x11
        /*001a*/ 	.short	(.L_5 - .L_4)
	.align		4
.L_4:
        /*001c*/ 	.word	index@(triton_poi_fused_convolution_leaky_relu_leaky_relu_backward_1)
        /*0020*/ 	.word	0x00000000


	//----- nvinfo : EIATTR_MIN_STACK_SIZE
	.align		4
.L_5:
        /*0024*/ 	.byte	0x04, 0x12
        /*0026*/ 	.short	(.L_7 - .L_6)
	.align		4
.L_6:
        /*0028*/ 	.word	index@(triton_poi_fused_convolution_leaky_relu_leaky_relu_backward_1)
        /*002c*/ 	.word	0x00000000
.L_7:


//--------------------- .nv.info.triton_poi_fused_convolution_leaky_relu_leaky_relu_backward_1 --------------------------
	.section	.nv.info.triton_poi_fused_convolution_leaky_relu_leaky_relu_backward_1,"",@"SHT_CUDA_INFO"
	.sectionflags	@""
	.align	4


	//----- nvinfo : EIATTR_CUDA_API_VERSION
	.align		4
        /*0000*/ 	.byte	0x04, 0x37
        /*0002*/ 	.short	(.L_9 - .L_8)
.L_8:
        /*0004*/ 	.word	0x0000007c


	//----- nvinfo : EIATTR_KPARAM_INFO
	.align		4
.L_9:
        /*0008*/ 	.byte	0x04, 0x17
        /*000a*/ 	.short	(.L_11 - .L_10)
.L_10:
        /*000c*/ 	.word	0x00000000
        /*0010*/ 	.short	0x0003
        /*0012*/ 	.short	0x0018
        /*0014*/ 	.byte	0x00, 0xf0, 0x11, 0x00


	//----- nvinfo : EIATTR_KPARAM_INFO
	.align		4
.L_11:
        /*0018*/ 	.byte	0x04, 0x17
        /*001a*/ 	.short	(.L_13 - .L_12)
.L_12:
        /*001c*/ 	.word	0x00000000
        /*0020*/ 	.short	0x0002
        /*0022*/ 	.short	0x0010
        /*0024*/ 	.byte	0x00, 0xf4, 0x21, 0x00


	//----- nvinfo : EIATTR_KPARAM_INFO
	.align		4
.L_13:
        /*0028*/ 	.byte	0x04, 0x17
        /*002a*/ 	.short	(.L_15 - .L_14)
.L_14:
        /*002c*/ 	.word	0x00000000
        /*0030*/ 	.short	0x0001
        /*0032*/ 	.short	0x0008
        /*0034*/ 	.byte	0x00, 0xf4, 0x21, 0x00


	//----- nvinfo : EIATTR_KPARAM_INFO
	.align		4
.L_15:
        /*0038*/ 	.byte	0x04, 0x17
        /*003a*/ 	.short	(.L_17 - .L_16)
.L_16:
        /*003c*/ 	.word	0x00000000
        /*0040*/ 	.short	0x0000
        /*0042*/ 	.short	0x0000
        /*0044*/ 	.byte	0x00, 0xf4, 0x21, 0x00


	//----- nvinfo : EIATTR_SPARSE_MMA_MASK
	.align		4
.L_17:
        /*0048*/ 	.byte	0x03, 0x50
        /*004a*/ 	.short	0x0000


	//----- nvinfo : EIATTR_MAXREG_COUNT
	.align		4
        /*004c*/ 	.byte	0x03, 0x1b
        /*004e*/ 	.short	0x00ff


	//----- nvinfo : EIATTR_EXIT_INSTR_OFFSETS
	.align		4
        /*0050*/ 	.byte	0x04, 0x1c
        /*0052*/ 	.short	(.L_19 - .L_18)


	//   ....[0]....
.L_18:
        /*0054*/ 	.word	0x00000270


	//   ....[1]....
        /*0058*/ 	.word	0x00000290


	//----- nvinfo : EIATTR_REQNTID
	.align		4
.L_19:
        /*005c*/ 	.byte	0x04, 0x10
        /*005e*/ 	.short	(.L_21 - .L_20)
.L_20:
        /*0060*/ 	.word	0x00000080
        /*0064*/ 	.word	0x00000001
        /*0068*/ 	.word	0x00000001


	//----- nvinfo : EIATTR_CBANK_PARAM_SIZE
	.align		4
.L_21:
        /*006c*/ 	.byte	0x03, 0x19
        /*006e*/ 	.short	0x001c


	//----- nvinfo : EIATTR_PARAM_CBANK
	.align		4
        /*0070*/ 	.byte	0x04, 0x0a
        /*0072*/ 	.short	(.L_23 - .L_22)
	.align		4
.L_22:
        /*0074*/ 	.word	index@(.nv.constant0.triton_poi_fused_convolution_leaky_relu_leaky_relu_backward_1)
        /*0078*/ 	.short	0x0210
        /*007a*/ 	.short	0x001c


	//----- nvinfo : EIATTR_SW_WAR
	.align		4
.L_23:
        /*007c*/ 	.byte	0x04, 0x36
        /*007e*/ 	.short	(.L_25 - .L_24)
.L_24:
        /*0080*/ 	.word	0x00000008
.L_25:


//--------------------- .nv.callgraph             --------------------------
	.section	.nv.callgraph,"",@"SHT_CUDA_CALLGRAPH"
	.align	4
	.sectionentsize	8
	.align		4
        /*0000*/ 	.word	0x00000000
	.align		4
        /*0004*/ 	.word	0xffffffff
	.align		4
        /*0008*/ 	.word	0x00000000
	.align		4
        /*000c*/ 	.word	0xfffffffe
	.align		4
        /*0010*/ 	.word	0x00000000
	.align		4
        /*0014*/ 	.word	0xfffffffd
	.align		4
        /*0018*/ 	.word	0x00000000
	.align		4
        /*001c*/ 	.word	0xfffffffc


//--------------------- .text.triton_poi_fused_convolution_leaky_relu_leaky_relu_backward_1 --------------------------
	.section	.text.triton_poi_fused_convolution_leaky_relu_leaky_relu_backward_1,"ax",@progbits
	.align	128
        .global         triton_poi_fused_convolution_leaky_relu_leaky_relu_backward_1
        .type           triton_poi_fused_convolution_leaky_relu_leaky_relu_backward_1,@function
        .size           triton_poi_fused_convolution_leaky_relu_leaky_relu_backward_1,(.L_x_1 - triton_poi_fused_convolution_leaky_relu_leaky_relu_backward_1)
        .other          triton_poi_fused_convolution_leaky_relu_leaky_relu_backward_1,@"STO_CUDA_ENTRY STV_DEFAULT"
triton_poi_fused_convolution_leaky_relu_leaky_relu_backward_1:
.text.triton_poi_fused_convolution_leaky_relu_leaky_relu_backward_1:
[----:B------:R-:W0:Y:S02]  /*0000*/  LDC R1, c[0x0][0x28] ;  /* 0x00000a00ff017b82 */ /* 0x000e240000000800 */
[----:B------:R-:W1:Y:S01]  /*0010*/  S2R R0, SR_TID.X ;  /* 0x0000000000007919 */ /* 0x000e620000002100 */
[----:B------:R-:W2:Y:S01]  /*0020*/  LDC.64 R4, c[0x0][0x218] ;  /* 0x00008600ff047b82 */ /* 0x000ea20000000a00 */
[----:B------:R-:W-:Y:S01]  /*0030*/  IMAD.MOV.U32 R11, RZ, RZ, RZ ;  /* 0x000000ffff0b7224 */ /* 0x000fe200078e00ff */
[----:B------:R-:W-:Y:S01]  /*0040*/  ULDC.64 UR4, c[0x0][0x208] ;  /* 0x0000820000047ab9 */ /* 0x000fe20000000a00 */
[----:B------:R-:W3:Y:S01]  /*0050*/  S2R R7, SR_CTAID.X ;  /* 0x0000000000077919 */ /* 0x000ee20000002500 */
[----:B------:R-:W-:Y:S01]  /*0060*/  ULDC.64 UR6, c[0x0][0x220] ;  /* 0x0000880000067ab9 */ /* 0x000fe20000000a00 */
[----:B-1----:R-:W-:Y:S01]  /*0070*/  IMAD.SHL.U32 R0, R0, 0x2, RZ ;  /* 0x0000000200007824 */ /* 0x002fe200078e00ff */
[----:B---3--:R-:W-:-:S04]  /*0080*/  SHF.R.S32.HI R2, RZ, 0x17, R7 ;  /* 0x00000017ff027819 */ /* 0x008fc80000011407 */
[----:B------:R-:W-:Y:S02]  /*0090*/  LOP3.LUT R0, R0, 0xfe, RZ, 0xc0, !PT ;  /* 0x000000fe00007812 */ /* 0x000fe400078ec0ff */
[----:B------:R-:W-:-:S03]  /*00a0*/  SGXT R2, R2, 0x1 ;  /* 0x000000010202781a */ /* 0x000fc60000000200 */
[----:B------:R-:W-:-:S05]  /*00b0*/  IMAD R7, R7, 0x100, R0 ;  /* 0x0000010007077824 */ /* 0x000fca00078e0200 */
[----:B------:R-:W-:Y:S02]  /*00c0*/  LEA.HI R0, R2, R7, RZ, 0x4 ;  /* 0x0000000702007211 */ /* 0x000fe400078f20ff */
[----:B------:R-:W1:Y:S01]  /*00d0*/  LDC.64 R2, c[0x0][0x210] ;  /* 0x00008400ff027b82 */ /* 0x000e620000000a00 */
[----:B------:R-:W-:Y:S02]  /*00e0*/  ISETP.GE.AND P0, PT, R7, 0x400, PT ;  /* 0x000004000700780c */ /* 0x000fe40003f06270 */
[----:B------:R-:W-:-:S04]  /*00f0*/  SHF.R.S32.HI R0, RZ, 0x4, R0 ;  /* 0x00000004ff007819 */ /* 0x000fc80000011400 */
[----:B------:R-:W-:-:S04]  /*0100*/  LEA.HI R6, R0, R0, RZ, 0x4 ;  /* 0x0000000000067211 */ /* 0x000fc800078f20ff */
[----:B------:R-:W-:-:S05]  /*0110*/  LOP3.LUT R9, R6, 0xfffffff0, RZ, 0xc0, !PT ;  /* 0xfffffff006097812 */ /* 0x000fca00078ec0ff */
[----:B------:R-:W-:Y:S02]  /*0120*/  IMAD.IADD R9, R0, 0x1, -R9 ;  /* 0x0000000100097824 */ /* 0x000fe400078e0a09 */
[----:B------:R-:W-:Y:S02]  /*0130*/  IMAD.MOV.U32 R0, RZ, RZ, RZ ;  /* 0x000000ffff007224 */ /* 0x000fe400078e00ff */
[----:B--2---:R-:W-:Y:S01]  /*0140*/  IMAD.WIDE R4, R9, 0x4, R4 ;  /* 0x0000000409047825 */ /* 0x004fe200078e0204 */
[----:B------:R-:W-:-:S03]  /*0150*/  CS2R R8, SRZ ;  /* 0x0000000000087805 */ /* 0x000fc6000001ff00 */
[----:B-1----:R-:W-:Y:S01]  /*0160*/  IMAD.WIDE R2, R7, 0x4, R2 ;  /* 0x0000000407027825 */ /* 0x002fe200078e0202 */
[----:B------:R-:W2:Y:S04]  /*0170*/  @!P0 LDG.E.EL R11, desc[UR4][R4.64] ;  /* 0x00000004040b8981 */ /* 0x000ea8000c2e1900 */
[----:B------:R1:W2:Y:S04]  /*0180*/  @!P0 LDG.E.64 R8, desc[UR4][R2.64] ;  /* 0x0000000402088981 */ /* 0x0002a8000c1e1b00 */
[----:B------:R-:W3:Y:S01]  /*0190*/  @!P0 LDG.E.EL R0, desc[UR4][R4.64] ;  /* 0x0000000404008981 */ /* 0x000ee2000c2e1900 */
[----:B-1----:R-:W-:-:S04]  /*01a0*/  IADD3 R2, P3, R7, UR6, RZ ;  /* 0x0000000607027c10 */ /* 0x002fc8000ff7e0ff */
[----:B------:R-:W-:Y:S02]  /*01b0*/  LEA.HI.X.SX32 R3, R7, UR7, 0x1, P3 ;  /* 0x0000000707037c11 */ /* 0x000fe400098f0eff */
[----:B--2---:R-:W-:Y:S02]  /*01c0*/  FSETP.GT.AND P2, PT, R8, -R11, PT ;  /* 0x8000000b0800720b */ /* 0x004fe40003f44000 */
[----:B---3--:R-:W-:Y:S01]  /*01d0*/  FSETP.GT.AND P1, PT, R9, -R0, PT ;  /* 0x800000000900720b */ /* 0x008fe20003f24000 */
[----:B------:R-:W-:Y:S01]  /*01e0*/  FADD R8, R11, R8 ;  /* 0x000000080b087221 */ /* 0x000fe20000000000 */
[----:B------:R-:W-:-:S09]  /*01f0*/  FADD R0, R0, R9 ;  /* 0x0000000900007221 */ /* 0x000fd20000000000 */
[----:B------:R-:W-:Y:S02]  /*0200*/  @!P2 FMUL R8, R8, 0.20000000298023223877 ;  /* 0x3e4ccccd0808a820 */ /* 0x000fe40000400000 */
[----:B------:R-:W-:-:S03]  /*0210*/  @!P1 FMUL R0, R0, 0.20000000298023223877 ;  /* 0x3e4ccccd00009820 */ /* 0x000fc60000400000 */
[----:B------:R-:W-:Y:S02]  /*0220*/  FSETP.GT.AND P2, PT, R8, RZ, PT ;  /* 0x000000ff0800720b */ /* 0x000fe40003f44000 */
[----:B------:R-:W-:Y:S02]  /*0230*/  FSETP.GT.AND P1, PT, R0, RZ, PT ;  /* 0x000000ff0000720b */ /* 0x000fe40003f24000 */
[----:B------:R-:W-:Y:S02]  /*0240*/  SEL R0, RZ, 0x1, !P2 ;  /* 0x00000001ff007807 */ /* 0x000fe40005000000 */
[----:B------:R-:W-:-:S05]  /*0250*/  SEL R5, RZ, 0x100, !P1 ;  /* 0x00000100ff057807 */ /* 0x000fca0004800000 */
[----:B------:R-:W-:Y:S01]  /*0260*/  IMAD.IADD R5, R0, 0x1, R5 ;  /* 0x0000000100057824 */ /* 0x000fe200078e0205 */
[----:B------:R-:W-:Y:S06]  /*0270*/  @P0 EXIT ;  /* 0x000000000000094d */ /* 0x000fec0003800000 */
[----:B------:R-:W-:Y:S01]  /*0280*/  STG.E.U16 desc[UR4][R2.64], R5 ;  /* 0x0000000502007986 */ /* 0x000fe2000c101504 */
[----:B------:R-:W-:Y:S05]  /*0290*/  EXIT ;  /* 0x000000000000794d */ /* 0x000fea0003800000 */
.L_x_0:
[----:B------:R-:W-:-:S00]  /*02a0*/  BRA `(.L_x_0) ;  /* 0xfffffffc00fc7947 */ /* 0x000fc0000383ffff */
[----:B------:R-:W-:-:S00]  /*02b0*/  NOP ;  /* 0x0000000000007918 */ /* 0x000fc00000000000 */
        /* <DEDUP_REMOVED lines=12> */
.L_x_1:


//--------------------- .nv.constant0.triton_poi_fused_convolution_leaky_relu_leaky_relu_backward_1 --------------------------
	.section	.nv.constant0.triton_poi_fused_convolution_leaky_relu_leaky_relu_backward_1,"a",@progbits
	.sectionflags	@""
	.align	4
.nv.constant0.triton_poi_fused_convolution_leaky_relu_leaky_relu_backward_1:
	.zero		556
